	.headerflags	@"EF_CUDA_TEXMODE_UNIFIED EF_CUDA_64BIT_ADDRESS EF_CUDA_ACCELERATORS EF_CUDA_SM90 EF_CUDA_VIRTUAL_SM(EF_CUDA_SM90)"
	.elftype	@"ET_EXEC"


//--------------------- .nv.info                  --------------------------
	.section	.nv.info,"",@"SHT_CUDA_INFO"
	.align	4


	//----- nvinfo : EIATTR_REGCOUNT
	.align		4
        /*0000*/ 	.byte	0x04, 0x2f
        /*0002*/ 	.short	(.L_3 - .L_2)
	.align		4
.L_2:
        /*0004*/ 	.word	index@(triton_poi_fused__native_batch_norm_legit_no_training_relu_34)
        /*0008*/ 	.word	0x00000016


	//----- nvinfo : EIATTR_MIN_STACK_SIZE
	.align		4
.L_3:
        /*000c*/ 	.byte	0x04, 0x12
        /*000e*/ 	.short	(.L_5 - .L_4)
	.align		4
.L_4:
        /*0010*/ 	.word	index@(triton_poi_fused__native_batch_norm_legit_no_training_relu_34)
        /*0014*/ 	.word	0x00000000


	//----- nvinfo : EIATTR_FRAME_SIZE
	.align		4
.L_5:
        /*0018*/ 	.byte	0x04, 0x11
        /*001a*/ 	.short	(.L_7 - .L_6)
	.align		4
.L_6:
        /*001c*/ 	.word	index@(triton_poi_fused__native_batch_norm_legit_no_training_relu_34)
        /*0020*/ 	.word	0x00000000


	//----- nvinfo : EIATTR_MIN_STACK_SIZE
	.align		4
.L_7:
        /*0024*/ 	.byte	0x04, 0x12
        /*0026*/ 	.short	(.L_9 - .L_8)
	.align		4
.L_8:
        /*0028*/ 	.word	index@(triton_poi_fused__native_batch_norm_legit_no_training_relu_34)
        /*002c*/ 	.word	0x00000000
.L_9:


//--------------------- .nv.info.triton_poi_fused__native_batch_norm_legit_no_training_relu_34 --------------------------
	.section	.nv.info.triton_poi_fused__native_batch_norm_legit_no_training_relu_34,"",@"SHT_CUDA_INFO"
	.sectionflags	@""
	.align	4


	//----- nvinfo : EIATTR_CUDA_API_VERSION
	.align		4
        /*0000*/ 	.byte	0x04, 0x37
        /*0002*/ 	.short	(.L_11 - .L_10)
.L_10:
        /*0004*/ 	.word	0x0000007c


	//----- nvinfo : EIATTR_KPARAM_INFO
	.align		4
.L_11:
        /*0008*/ 	.byte	0x04, 0x17
        /*000a*/ 	.short	(.L_13 - .L_12)
.L_12:
        /*000c*/ 	.word	0x00000000
        /*0010*/ 	.short	0x0006
        /*0012*/ 	.short	0x0030
        /*0014*/ 	.byte	0x00, 0xf0, 0x11, 0x00


	//----- nvinfo : EIATTR_KPARAM_INFO
	.align		4
.L_13:
        /*0018*/ 	.byte	0x04, 0x17
        /*001a*/ 	.short	(.L_15 - .L_14)
.L_14:
        /*001c*/ 	.word	0x00000000
        /*0020*/ 	.short	0x0005
        /*0022*/ 	.short	0x0028
        /*0024*/ 	.byte	0x00, 0xf4, 0x21, 0x00


	//----- nvinfo : EIATTR_KPARAM_INFO
	.align		4
.L_15:
        /*0028*/ 	.byte	0x04, 0x17
        /*002a*/ 	.short	(.L_17 - .L_16)
.L_16:
        /*002c*/ 	.word	0x00000000
        /*0030*/ 	.short	0x0004
        /*0032*/ 	.short	0x0020
        /*0034*/ 	.byte	0x00, 0xf4, 0x21, 0x00


	//----- nvinfo : EIATTR_KPARAM_INFO
	.align		4
.L_17:
        /*0038*/ 	.byte	0x04, 0x17
        /*003a*/ 	.short	(.L_19 - .L_18)
.L_18:
        /*003c*/ 	.word	0x00000000
        /*0040*/ 	.short	0x0003
        /*0042*/ 	.short	0x0018
        /*0044*/ 	.byte	0x00, 0xf4, 0x21, 0x00


	//----- nvinfo : EIATTR_KPARAM_INFO
	.align		4
.L_19:
        /*0048*/ 	.byte	0x04, 0x17
        /*004a*/ 	.short	(.L_21 - .L_20)
.L_20:
        /*004c*/ 	.word	0x00000000
        /*0050*/ 	.short	0x0002
        /*0052*/ 	.short	0x0010
        /*0054*/ 	.byte	0x00, 0xf4, 0x21, 0x00


	//----- nvinfo : EIATTR_KPARAM_INFO
	.align		4
.L_21:
        /*0058*/ 	.byte	0x04, 0x17
        /*005a*/ 	.short	(.L_23 - .L_22)
.L_22:
        /*005c*/ 	.word	0x00000000
        /*0060*/ 	.short	0x0001
        /*0062*/ 	.short	0x0008
        /*0064*/ 	.byte	0x00, 0xf4, 0x21, 0x00


	//----- nvinfo : EIATTR_KPARAM_INFO
	.align		4
.L_23:
        /*0068*/ 	.byte	0x04, 0x17
        /*006a*/ 	.short	(.L_25 - .L_24)
.L_24:
        /*006c*/ 	.word	0x00000000
        /*0070*/ 	.short	0x0000
        /*0072*/ 	.short	0x0000
        /*0074*/ 	.byte	0x00, 0xf4, 0x21, 0x00


	//----- nvinfo : EIATTR_SPARSE_MMA_MASK
	.align		4
.L_25:
        /*0078*/ 	.byte	0x03, 0x50
        /*007a*/ 	.short	0x0000


	//----- nvinfo : EIATTR_MAXREG_COUNT
	.align		4
        /*007c*/ 	.byte	0x03, 0x1b
        /*007e*/ 	.short	0x00ff


	//----- nvinfo : EIATTR_EXIT_INSTR_OFFSETS
	.align		4
        /*0080*/ 	.byte	0x04, 0x1c
        /*0082*/ 	.short	(.L_27 - .L_26)


	//   ....[0]....
.L_26:
        /*0084*/ 	.word	0x00000420


	//   ....[1]....
        /*0088*/ 	.word	0x00000440


	//----- nvinfo : EIATTR_REQNTID
	.align		4
.L_27:
        /*008c*/ 	.byte	0x04, 0x10
        /*008e*/ 	.short	(.L_29 - .L_28)
.L_28:
        /*0090*/ 	.word	0x00000100
        /*0094*/ 	.word	0x00000001
        /*0098*/ 	.word	0x00000001


	//----- nvinfo : EIATTR_CBANK_PARAM_SIZE
	.align		4
.L_29:
        /*009c*/ 	.byte	0x03, 0x19
        /*009e*/ 	.short	0x0034


	//----- nvinfo : EIATTR_PARAM_CBANK
	.align		4
        /*00a0*/ 	.byte	0x04, 0x0a
        /*00a2*/ 	.short	(.L_31 - .L_30)
	.align		4
.L_30:
        /*00a4*/ 	.word	index@(.nv.constant0.triton_poi_fused__native_batch_norm_legit_no_training_relu_34)
        /*00a8*/ 	.short	0x0210
        /*00aa*/ 	.short	0x0034


	//----- nvinfo : EIATTR_SW_WAR
	.align		4
.L_31:
        /*00ac*/ 	.byte	0x04, 0x36
        /*00ae*/ 	.short	(.L_33 - .L_32)
.L_32:
        /*00b0*/ 	.word	0x00000008
.L_33:


//--------------------- .nv.callgraph             --------------------------
	.section	.nv.callgraph,"",@"SHT_CUDA_CALLGRAPH"
	.align	4
	.sectionentsize	8
	.align		4
        /*0000*/ 	.word	0x00000000
	.align		4
        /*0004*/ 	.word	0xffffffff
	.align		4
        /*0008*/ 	.word	0x00000000
	.align		4
        /*000c*/ 	.word	0xfffffffe
	.align		4
        /*0010*/ 	.word	0x00000000
	.align		4
        /*0014*/ 	.word	0xfffffffd
	.align		4
        /*0018*/ 	.word	0x00000000
	.align		4
        /*001c*/ 	.word	0xfffffffc


//--------------------- .nv.constant4             --------------------------
	.section	.nv.constant4,"a",@progbits
	.align	8
	.align		8
.nv.constant4:
        /*0000*/ 	.dword	_$_str
	.align		8
        /*0008*/ 	.dword	_$_str_$_2


//--------------------- .text.triton_poi_fused__native_batch_norm_legit_no_training_relu_34 --------------------------
	.section	.text.triton_poi_fused__native_batch_norm_legit_no_training_relu_34,"ax",@progbits
	.align	128
        .global         triton_poi_fused__native_batch_norm_legit_no_training_relu_34
        .type           triton_poi_fused__native_batch_norm_legit_no_training_relu_34,@function
        .size           triton_poi_fused__native_batch_norm_legit_no_training_relu_34,(.L_x_1 - triton_poi_fused__native_batch_norm_legit_no_training_relu_34)
        .other          triton_poi_fused__native_batch_norm_legit_no_training_relu_34,@"STO_CUDA_ENTRY STV_DEFAULT"
triton_poi_fused__native_batch_norm_legit_no_training_relu_34:
.text.triton_poi_fused__native_batch_norm_legit_no_training_relu_34:
[----:B------:R-:W0:Y:S01]  /*0000*/  LDC R1, c[0x0][0x28] ;  /* 0x00000a00ff017b82 */ /* 0x000e220000000800 */
[----:B------:R-:W1:Y:S07]  /*0010*/  S2R R0, SR_TID.X ;  /* 0x0000000000007919 */ /* 0x000e6e0000002100 */
[----:B------:R-:W2:Y:S01]  /*0020*/  LDC.64 R8, c[0x0][0x220] ;  /* 0x00008800ff087b82 */ /* 0x000ea20000000a00 */
[----:B------:R-:W-:Y:S01]  /*0030*/  ULDC.64 UR4, c[0x0][0x208] ;  /* 0x0000820000047ab9 */ /* 0x000fe20000000a00 */
[----:B------:R-:W3:Y:S06]  /*0040*/  S2R R5, SR_CTAID.X ;  /* 0x0000000000057919 */ /* 0x000eec0000002500 */
[----:B------:R-:W4:Y:S08]  /*0050*/  LDC.64 R12, c[0x0][0x210] ;  /* 0x00008400ff0c7b82 */ /* 0x000f300000000a00 */
[----:B------:R-:W5:Y:S08]  /*0060*/  LDC.64 R14, c[0x0][0x218] ;  /* 0x00008600ff0e7b82 */ /* 0x000f700000000a00 */
[----:B------:R-:W5:Y:S01]  /*0070*/  LDC.64 R16, c[0x0][0x228] ;  /* 0x00008a00ff107b82 */ /* 0x000f620000000a00 */
[----:B-1----:R-:W-:-:S07]  /*0080*/  SHF.L.U32 R0, R0, 0x1, RZ ;  /* 0x0000000100007819 */ /* 0x002fce00000006ff */
[----:B------:R-:W1:Y:S01]  /*0090*/  LDC.64 R18, c[0x0][0x230] ;  /* 0x00008c00ff127b82 */ /* 0x000e620000000a00 */
[----:B---3--:R-:W-:Y:S02]  /*00a0*/  SHF.R.S32.HI R3, RZ, 0x16, R5 ;  /* 0x00000016ff037819 */ /* 0x008fe40000011405 */
[----:B------:R-:W-:Y:S02]  /*00b0*/  LOP3.LUT R0, R0, 0x1fe, RZ, 0xc0, !PT ;  /* 0x000001fe00007812 */ /* 0x000fe400078ec0ff */
[----:B------:R-:W-:Y:S02]  /*00c0*/  SGXT R3, R3, 0x1 ;  /* 0x000000010303781a */ /* 0x000fe40000000200 */
[----:B------:R-:W-:-:S04]  /*00d0*/  LEA R0, R5, R0, 0x9 ;  /* 0x0000000005007211 */ /* 0x000fc800078e48ff */
[----:B------:R-:W-:Y:S02]  /*00e0*/  LEA.HI R3, R3, R0, RZ, 0x8 ;  /* 0x0000000003037211 */ /* 0x000fe400078f40ff */
[----:B------:R-:W-:Y:S02]  /*00f0*/  ISETP.GE.AND P0, PT, R0, 0x3a2400, PT ;  /* 0x003a24000000780c */ /* 0x000fe40003f06270 */
[----:B------:R-:W-:-:S04]  /*0100*/  LOP3.LUT R3, R3, 0xffffff00, RZ, 0xc0, !PT ;  /* 0xffffff0003037812 */ /* 0x000fc800078ec0ff */
[----:B------:R-:W-:Y:S02]  /*0110*/  IADD3 R11, R0, -R3, RZ ;  /* 0x80000003000b7210 */ /* 0x000fe40007ffe0ff */
[----:B------:R-:W-:-:S03]  /*0120*/  CS2R R2, SRZ ;  /* 0x0000000000027805 */ /* 0x000fc6000001ff00 */
[----:B--2---:R-:W-:-:S05]  /*0130*/  IMAD.WIDE R8, R11, 0x4, R8 ;  /* 0x000000040b087825 */ /* 0x004fca00078e0208 */
[----:B------:R2:W3:Y:S01]  /*0140*/  @!P0 LDG.E.EL.64 R2, desc[UR4][R8.64] ;  /* 0x0000000408028981 */ /* 0x0004e2000c2e1b00 */
[----:B------:R-:W-:Y:S02]  /*0150*/  CS2R R4, SRZ ;  /* 0x0000000000047805 */ /* 0x000fe4000001ff00 */
[----:B------:R-:W-:Y:S01]  /*0160*/  CS2R R6, SRZ ;  /* 0x0000000000067805 */ /* 0x000fe2000001ff00 */
[----:B----4-:R-:W-:-:S04]  /*0170*/  IMAD.WIDE R12, R0, 0x4, R12 ;  /* 0x00000004000c7825 */ /* 0x010fc800078e020c */
[C---:B-----5:R-:W-:Y:S01]  /*0180*/  IMAD.WIDE R14, R11.reuse, 0x4, R14 ;  /* 0x000000040b0e7825 */ /* 0x060fe200078e020e */
[----:B------:R-:W4:Y:S01]  /*0190*/  @!P0 LDG.E.64 R4, desc[UR4][R12.64] ;  /* 0x000000040c048981 */ /* 0x000f22000c1e1b00 */
[----:B--2---:R-:W-:Y:S02]  /*01a0*/  CS2R R8, SRZ ;  /* 0x0000000000087805 */ /* 0x004fe4000001ff00 */
[C---:B0-----:R-:W-:Y:S01]  /*01b0*/  IMAD.WIDE R16, R11.reuse, 0x4, R16 ;  /* 0x000000040b107825 */ /* 0x041fe200078e0210 */
[----:B------:R0:W4:Y:S03]  /*01c0*/  @!P0 LDG.E.EL.64 R6, desc[UR4][R14.64] ;  /* 0x000000040e068981 */ /* 0x000126000c2e1b00 */
[----:B-1----:R-:W-:Y:S01]  /*01d0*/  IMAD.WIDE R18, R11, 0x4, R18 ;  /* 0x000000040b127825 */ /* 0x002fe200078e0212 */
[----:B------:R-:W-:-:S04]  /*01e0*/  CS2R R10, SRZ ;  /* 0x00000000000a7805 */ /* 0x000fc8000001ff00 */
[----:B------:R-:W2:Y:S04]  /*01f0*/  @!P0 LDG.E.EL.64 R8, desc[UR4][R18.64] ;  /* 0x0000000412088981 */ /* 0x000ea8000c2e1b00 */
[----:B------:R-:W2:Y:S01]  /*0200*/  @!P0 LDG.E.EL.64 R10, desc[UR4][R16.64] ;  /* 0x00000004100a8981 */ /* 0x000ea2000c2e1b00 */
[----:B0-----:R-:W-:Y:S01]  /*0210*/  HFMA2.MMA R14, -RZ, RZ, 1.625, 0 ;  /* 0x3e800000ff0e7435 */ /* 0x001fe200000001ff */
[----:B---3--:R-:W-:Y:S01]  /*0220*/  FADD R2, R2, 9.9999997473787516356e-06 ;  /* 0x3727c5ac02027421 */ /* 0x008fe20000000000 */
[----:B------:R-:W-:-:S03]  /*0230*/  FADD R3, R3, 9.9999997473787516356e-06 ;  /* 0x3727c5ac03037421 */ /* 0x000fc60000000000 */
[----:B------:R-:W0:Y:S08]  /*0240*/  MUFU.SQRT R12, R2 ;  /* 0x00000002000c7308 */ /* 0x000e300000002000 */
[----:B------:R1:W3:Y:S01]  /*0250*/  MUFU.SQRT R13, R3 ;  /* 0x00000003000d7308 */ /* 0x0002e20000002000 */
[C---:B0-----:R-:W-:Y:S02]  /*0260*/  FSETP.GT.AND P1, PT, R12.reuse, 8.50705917302346158658e+37, PT ;  /* 0x7e8000000c00780b */ /* 0x041fe40003f24000 */
[----:B------:R-:W-:Y:S01]  /*0270*/  FSETP.GEU.AND P3, PT, R12, 1.175494350822287508e-38, PT ;  /* 0x008000000c00780b */ /* 0x000fe20003f6e000 */
[----:B-1----:R-:W0:Y:S01]  /*0280*/  LDC.64 R2, c[0x0][0x238] ;  /* 0x00008e00ff027b82 */ /* 0x002e220000000a00 */
[----:B---3--:R-:W-:-:S02]  /*0290*/  FSETP.GT.AND P2, PT, R13, 8.50705917302346158658e+37, PT ;  /* 0x7e8000000d00780b */ /* 0x008fc40003f44000 */
[----:B------:R-:W-:-:S07]  /*02a0*/  FSETP.GEU.AND P4, PT, R13, 1.175494350822287508e-38, PT ;  /* 0x008000000d00780b */ /* 0x000fce0003f8e000 */
[----:B------:R-:W-:-:S04]  /*02b0*/  @P1 FMUL R12, R12, 0.25 ;  /* 0x3e8000000c0c1820 */ /* 0x000fc80000400000 */
[----:B------:R-:W-:Y:S01]  /*02c0*/  @!P3 FMUL R12, R12, 16777216 ;  /* 0x4b8000000c0cb820 */ /* 0x000fe20000400000 */
[----:B------:R-:W-:-:S04]  /*02d0*/  @P2 FMUL R13, R13, 0.25 ;  /* 0x3e8000000d0d2820 */ /* 0x000fc80000400000 */
[----:B------:R-:W-:Y:S01]  /*02e0*/  @!P4 FMUL R13, R13, 16777216 ;  /* 0x4b8000000d0dc820 */ /* 0x000fe20000400000 */
[----:B------:R-:W1:Y:S01]  /*02f0*/  MUFU.RCP R12, R12 ;  /* 0x0000000c000c7308 */ /* 0x000e620000001000 */
[----:B------:R-:W-:-:S07]  /*0300*/  FSEL R15, R14, 1, P1 ;  /* 0x3f8000000e0f7808 */ /* 0x000fce0000800000 */
[----:B------:R-:W3:Y:S01]  /*0310*/  MUFU.RCP R13, R13 ;  /* 0x0000000d000d7308 */ /* 0x000ee20000001000 */
[----:B------:R-:W-:Y:S01]  /*0320*/  FSEL R14, R14, 1, P2 ;  /* 0x3f8000000e0e7808 */ /* 0x000fe20001000000 */
[----:B------:R-:W-:-:S04]  /*0330*/  @!P3 FMUL R15, R15, 16777216 ;  /* 0x4b8000000f0fb820 */ /* 0x000fc80000400000 */
[----:B------:R-:W-:Y:S01]  /*0340*/  @!P4 FMUL R14, R14, 16777216 ;  /* 0x4b8000000e0ec820 */ /* 0x000fe20000400000 */
[----:B----4-:R-:W-:Y:S01]  /*0350*/  FADD R5, -R7, R5 ;  /* 0x0000000507057221 */ /* 0x010fe20000000100 */
[----:B------:R-:W-:Y:S01]  /*0360*/  FADD R4, -R6, R4 ;  /* 0x0000000406047221 */ /* 0x000fe20000000100 */
[----:B-1----:R-:W-:Y:S01]  /*0370*/  FMUL R15, R12, R15 ;  /* 0x0000000f0c0f7220 */ /* 0x002fe20000400000 */
[----:B---3--:R-:W-:-:S03]  /*0380*/  FMUL R14, R13, R14 ;  /* 0x0000000e0d0e7220 */ /* 0x008fc60000400000 */
[----:B------:R-:W-:Y:S01]  /*0390*/  FMUL R15, R4, R15 ;  /* 0x0000000f040f7220 */ /* 0x000fe20000400000 */
[----:B------:R-:W-:-:S03]  /*03a0*/  FMUL R14, R5, R14 ;  /* 0x0000000e050e7220 */ /* 0x000fc60000400000 */
[----:B--2---:R-:W-:Y:S01]  /*03b0*/  FFMA R8, R15, R10, R8 ;  /* 0x0000000a0f087223 */ /* 0x004fe20000000008 */
[----:B------:R-:W-:-:S04]  /*03c0*/  FFMA R9, R14, R11, R9 ;  /* 0x0000000b0e097223 */ /* 0x000fc80000000009 */
[----:B------:R-:W-:Y:S02]  /*03d0*/  FSETP.GEU.AND P1, PT, R8, RZ, PT ;  /* 0x000000ff0800720b */ /* 0x000fe40003f2e000 */
[C---:B------:R-:W-:Y:S01]  /*03e0*/  FSETP.GEU.AND P2, PT, R9.reuse, RZ, PT ;  /* 0x000000ff0900720b */ /* 0x040fe20003f4e000 */
[----:B0-----:R-:W-:Y:S01]  /*03f0*/  IMAD.WIDE R2, R0, 0x4, R2 ;  /* 0x0000000400027825 */ /* 0x001fe200078e0202 */
[----:B------:R-:W-:Y:S02]  /*0400*/  FSEL R8, R8, RZ, P1 ;  /* 0x000000ff08087208 */ /* 0x000fe40000800000 */
[----:B------:R-:W-:Y:S01]  /*0410*/  FSEL R9, R9, RZ, P2 ;  /* 0x000000ff09097208 */ /* 0x000fe20001000000 */
[----:B------:R-:W-:Y:S08]  /*0420*/  @P0 EXIT ;  /* 0x000000000000094d */ /* 0x000ff00003800000 */
[----:B------:R-:W-:Y:S01]  /*0430*/  STG.E.64 desc[UR4][R2.64], R8 ;  /* 0x0000000802007986 */ /* 0x000fe2000c101b04 */
[----:B------:R-:W-:Y:S05]  /*0440*/  EXIT ;  /* 0x000000000000794d */ /* 0x000fea0003800000 */
.L_x_0:
[----:B------:R-:W-:-:S00]  /*0450*/  BRA `(.L_x_0) ;  /* 0xfffffffc00fc7947 */ /* 0x000fc0000383ffff */
[----:B------:R-:W-:-:S00]  /*0460*/  NOP ;  /* 0x0000000000007918 */ /* 0x000fc00000000000 */
        /* <DEDUP_REMOVED lines=9> */
.L_x_1:


//--------------------- .nv.global.init           --------------------------
	.section	.nv.global.init,"aw",@progbits
.nv.global.init:
	.type		_$_str,@object
	.size		_$_str,(_$_str_$_2 - _$_str)
_$_str:
        /*0000*/ 	.byte	0x5f, 0x5f, 0x43, 0x55, 0x44, 0x41, 0x5f, 0x46, 0x54, 0x5a, 0x00
	.type		_$_str_$_2,@object
	.size		_$_str_$_2,(.L_1 - _$_str_$_2)
_$_str_$_2:
        /*000b*/ 	.byte	0x5f, 0x5f, 0x43, 0x55, 0x44, 0x41, 0x5f, 0x50, 0x52, 0x45, 0x43, 0x5f, 0x53, 0x51, 0x52, 0x54
        /*001b*/ 	.byte	0x00
.L_1:


//--------------------- .nv.constant0.triton_poi_fused__native_batch_norm_legit_no_training_relu_34 --------------------------
	.section	.nv.constant0.triton_poi_fused__native_batch_norm_legit_no_training_relu_34,"a",@progbits
	.sectionflags	@""
	.align	4
.nv.constant0.triton_poi_fused__native_batch_norm_legit_no_training_relu_34:
	.zero		580
